//
// Generated by NVIDIA NVVM Compiler
//
// Compiler Build ID: CL-36424714
// Cuda compilation tools, release 13.0, V13.0.88
// Based on NVVM 20.0.0
//

.version 9.0
.target sm_100
.address_size 64

	// .globl	_Z9helloCUDAi
.extern .func  (.param .b32 func_retval0) vprintf
(
	.param .b64 vprintf_param_0,
	.param .b64 vprintf_param_1
)
;
.global .align 1 .b8 $str[30] = {72, 101, 108, 108, 111, 32, 102, 114, 111, 109, 32, 116, 104, 114, 101, 97, 100, 32, 37, 100, 32, 111, 110, 32, 71, 80, 85, 33, 10};

.visible .entry _Z9helloCUDAi(
	.param .u32 _Z9helloCUDAi_param_0
)
{
	.local .align 8 .b8 	__local_depot0[8];
	.reg .b64 	%SP;
	.reg .b64 	%SPL;
	.reg .b32 	%r<4>;
	.reg .b64 	%rd<5>;

	mov.u64 	%SPL, __local_depot0;
	cvta.local.u64 	%SP, %SPL;
	ld.param.u32 	%r1, [_Z9helloCUDAi_param_0];
	add.u64 	%rd1, %SP, 0;
	add.u64 	%rd2, %SPL, 0;
	st.local.u32 	[%rd2], %r1;
	mov.u64 	%rd3, $str;
	cvta.global.u64 	%rd4, %rd3;
	{ // callseq 0, 0
	.param .b64 param0;
	st.param.b64 	[param0], %rd4;
	.param .b64 param1;
	st.param.b64 	[param1], %rd1;
	.param .b32 retval0;
	call.uni (retval0), 
	vprintf, 
	(
	param0, 
	param1
	);
	ld.param.b32 	%r2, [retval0];
	} // callseq 0
	ret;

}


// ===== COMPILED SASS (sm_100) =====

	.target	sm_100

	.elftype	@"ET_EXEC"


//--------------------- .note.nv.tkinfo           --------------------------
	.section	.note.nv.tkinfo,"",@"SHT_NOTE"
	.sectionflags	@"SHF_NOTE_NV_TKINFO"
	.tkinfo
        /*0018*/ 	.word	0x00000002
        /*0030*/ 	.string	""
        /*0030*/ 	.string	"ptxas"
        /*0030*/ 	.string	"Cuda compilation tools, release 13.0, V13.0.88"
        /*0030*/ 	.string	"Build cuda_13.0.r13.0/compiler.36424714_0"
        /*0030*/ 	.string	"-arch sm_100 -m 64 "



//--------------------- .note.nv.cuinfo           --------------------------
	.section	.note.nv.cuinfo,"",@"SHT_NOTE"
	.sectionflags	@"SHF_NOTE_NV_CUINFO"
        /*0018*/ 	.short	0x0002
        /*001a*/ 	.short	0x0064
        /*001c*/ 	.short	0x0082
	.zero		2


//--------------------- .nv.info                  --------------------------
	.section	.nv.info,"",@"SHT_CUDA_INFO"
	.align	4


	//----- nvinfo : EIATTR_REGCOUNT
	.align		4
        /*0000*/ 	.byte	0x04, 0x2f
        /*0002*/ 	.short	(.L_2 - .L_1)
	.align		4
.L_1:
        /*0004*/ 	.word	index@(_Z9helloCUDAi)
        /*0008*/ 	.word	0x00000018


	//----- nvinfo : EIATTR_FRAME_SIZE
	.align		4
.L_2:
        /*000c*/ 	.byte	0x04, 0x11
        /*000e*/ 	.short	(.L_4 - .L_3)
	.align		4
.L_3:
        /*0010*/ 	.word	index@(_Z9helloCUDAi)
        /*0014*/ 	.word	0x00000008


	//----- nvinfo : EIATTR_MIN_STACK_SIZE
	.align		4
.L_4:
        /*0018*/ 	.byte	0x04, 0x12
        /*001a*/ 	.short	(.L_6 - .L_5)
	.align		4
.L_5:
        /*001c*/ 	.word	index@(_Z9helloCUDAi)
        /*0020*/ 	.word	0x00000008
.L_6:


//--------------------- .nv.compat                --------------------------
	.section	.nv.compat,"",@"SHT_CUDA_COMPAT_INFO"
	.align	4
        /*0000*/ 	.byte	0x02, 0x09, 0x00, 0x00, 0x02, 0x02, 0x01, 0x00, 0x02, 0x05, 0x05, 0x00, 0x03, 0x07, 0x01, 0x01
        /*0010*/ 	.byte	0x02, 0x03, 0x00, 0x00, 0x02, 0x06, 0x01, 0x00, 0x04, 0x0b, 0x08, 0x00, 0x09, 0x00, 0x00, 0x00
        /*0020*/ 	.byte	0x00, 0x00, 0x00, 0x00


//--------------------- .nv.info._Z9helloCUDAi    --------------------------
	.section	.nv.info._Z9helloCUDAi,"",@"SHT_CUDA_INFO"
	.sectionflags	@""
	.align	4


	//----- nvinfo : EIATTR_CUDA_API_VERSION
	.align		4
        /*0000*/ 	.byte	0x04, 0x37
        /*0002*/ 	.short	(.L_8 - .L_7)
.L_7:
        /*0004*/ 	.word	0x00000082


	//----- nvinfo : EIATTR_KPARAM_INFO
	.align		4
.L_8:
        /*0008*/ 	.byte	0x04, 0x17
        /*000a*/ 	.short	(.L_10 - .L_9)
.L_9:
        /*000c*/ 	.word	0x00000000
        /*0010*/ 	.short	0x0000
        /*0012*/ 	.short	0x0000
        /*0014*/ 	.byte	0x00, 0xf0, 0x11, 0x00


	//----- nvinfo : EIATTR_SPARSE_MMA_MASK
	.align		4
.L_10:
        /*0018*/ 	.byte	0x03, 0x50
        /*001a*/ 	.short	0x0000


	//----- nvinfo : EIATTR_MAXREG_COUNT
	.align		4
        /*001c*/ 	.byte	0x03, 0x1b
        /*001e*/ 	.short	0x00ff


	//----- nvinfo : EIATTR_EXTERNS
	.align		4
        /*0020*/ 	.byte	0x04, 0x0f
        /*0022*/ 	.short	(.L_12 - .L_11)


	//   ....[0]....
	.align		4
.L_11:
        /*0024*/ 	.word	index@(vprintf)


	//----- nvinfo : EIATTR_MERCURY_ISA_VERSION
	.align		4
.L_12:
        /*0028*/ 	.byte	0x03, 0x5f
        /*002a*/ 	.short	0x0101


	//----- nvinfo : EIATTR_VRC_CTA_INIT_COUNT
	.align		4
        /*002c*/ 	.byte	0x02, 0x4a
	.zero		1
	.zero		1


	//----- nvinfo : EIATTR_SYSCALL_OFFSETS
	.align		4
        /*0030*/ 	.byte	0x04, 0x46
        /*0032*/ 	.short	(.L_14 - .L_13)


	//   ....[0]....
.L_13:
        /*0034*/ 	.word	0x000000e0


	//----- nvinfo : EIATTR_EXIT_INSTR_OFFSETS
	.align		4
.L_14:
        /*0038*/ 	.byte	0x04, 0x1c
        /*003a*/ 	.short	(.L_16 - .L_15)


	//   ....[0]....
.L_15:
        /*003c*/ 	.word	0x000000f0


	//----- nvinfo : EIATTR_CBANK_PARAM_SIZE
	.align		4
.L_16:
        /*0040*/ 	.byte	0x03, 0x19
        /*0042*/ 	.short	0x0004


	//----- nvinfo : EIATTR_PARAM_CBANK
	.align		4
        /*0044*/ 	.byte	0x04, 0x0a
        /*0046*/ 	.short	(.L_18 - .L_17)
	.align		4
.L_17:
        /*0048*/ 	.word	index@(.nv.constant0._Z9helloCUDAi)
        /*004c*/ 	.short	0x0380
        /*004e*/ 	.short	0x0004


	//----- nvinfo : EIATTR_SW_WAR
	.align		4
.L_18:
        /*0050*/ 	.byte	0x04, 0x36
        /*0052*/ 	.short	(.L_20 - .L_19)
.L_19:
        /*0054*/ 	.word	0x00000008
.L_20:


//--------------------- .nv.callgraph             --------------------------
	.section	.nv.callgraph,"",@"SHT_CUDA_CALLGRAPH"
	.align	4
	.sectionentsize	8
	.align		4
        /*0000*/ 	.word	0x00000000
	.align		4
        /*0004*/ 	.word	0xffffffff
	.align		4
        /*0008*/ 	.word	index@(_Z9helloCUDAi)
	.align		4
        /*000c*/ 	.word	index@(vprintf)
	.align		4
        /*0010*/ 	.word	0x00000000
	.align		4
        /*0014*/ 	.word	0xfffffffe
	.align		4
        /*0018*/ 	.word	0x00000000
	.align		4
        /*001c*/ 	.word	0xfffffffd
	.align		4
        /*0020*/ 	.word	0x00000000
	.align		4
        /*0024*/ 	.word	0xfffffffc


//--------------------- .nv.constant4             --------------------------
	.section	.nv.constant4,"a",@progbits
	.align	8
	.align		8
.nv.constant4:
        /*0000*/ 	.dword	vprintf
	.align		8
        /*0008*/ 	.dword	$str


//--------------------- .text._Z9helloCUDAi       --------------------------
	.section	.text._Z9helloCUDAi,"ax",@progbits
	.align	128
        .global         _Z9helloCUDAi
        .type           _Z9helloCUDAi,@function
        .size           _Z9helloCUDAi,(.L_x_2 - _Z9helloCUDAi)
        .other          _Z9helloCUDAi,@"STO_CUDA_ENTRY STV_DEFAULT"
_Z9helloCUDAi:
.text._Z9helloCUDAi:
[----:B------:R-:W0:Y:S08]  /*0000*/  LDC R1, c[0x0][0x37c] ;  /* 0x0000df00ff017b82 */ /* 0x000e300000000800 */
[----:B------:R-:W1:Y:S01]  /*0010*/  LDC R8, c[0x0][0x380] ;  /* 0x0000e000ff087b82 */ /* 0x000e620000000800 */
[----:B0-----:R-:W-:Y:S01]  /*0020*/  VIADD R1, R1, 0xfffffff8 ;  /* 0xfffffff801017836 */ /* 0x001fe20000000000 */
[----:B------:R-:W-:Y:S01]  /*0030*/  MOV R0, 0x0 ;  /* 0x0000000000007802 */ /* 0x000fe20000000f00 */
[----:B------:R-:W0:Y:S01]  /*0040*/  LDCU UR4, c[0x0][0x2f8] ;  /* 0x00005f00ff0477ac */ /* 0x000e220008000800 */
[----:B------:R-:W2:Y:S04]  /*0050*/  LDCU.64 UR6, c[0x4][0x8] ;  /* 0x01000100ff0677ac */ /* 0x000ea80008000a00 */
[----:B------:R3:W4:Y:S01]  /*0060*/  LDC.64 R2, c[0x4][R0] ;  /* 0x0100000000027b82 */ /* 0x0007220000000a00 */
[----:B------:R-:W5:Y:S01]  /*0070*/  LDCU UR5, c[0x0][0x2fc] ;  /* 0x00005f80ff0577ac */ /* 0x000f620008000800 */
[----:B0-----:R-:W-:Y:S01]  /*0080*/  IADD3 R6, P0, PT, R1, UR4, RZ ;  /* 0x0000000401067c10 */ /* 0x001fe2000ff1e0ff */
[----:B-1----:R3:W-:Y:S01]  /*0090*/  STL [R1], R8 ;  /* 0x0000000801007387 */ /* 0x0027e20000100800 */
[----:B--2---:R-:W-:Y:S01]  /*00a0*/  IMAD.U32 R4, RZ, RZ, UR6 ;  /* 0x00000006ff047e24 */ /* 0x004fe2000f8e00ff */
[----:B------:R-:W-:-:S02]  /*00b0*/  MOV R5, UR7 ;  /* 0x0000000700057c02 */ /* 0x000fc40008000f00 */
[----:B-----5:R-:W-:-:S08]  /*00c0*/  IMAD.X R7, RZ, RZ, UR5, P0 ;  /* 0x00000005ff077e24 */ /* 0x020fd000080e06ff */
[----:B------:R-:W-:-:S07]  /*00d0*/  LEPC R20, `(.L_x_0) ;  /* 0x000000001014794e */ /* 0x000fce0000000000 */
[----:B---34-:R-:W-:Y:S05]  /*00e0*/  CALL.ABS.NOINC R2 ;  /* 0x0000000002007343 */ /* 0x018fea0003c00000 */
.L_x_0:
[----:B------:R-:W-:Y:S05]  /*00f0*/  EXIT ;  /* 0x000000000000794d */ /* 0x000fea0003800000 */
.L_x_1:
[----:B------:R-:W-:-:S00]  /*0100*/  BRA `(.L_x_1) ;  /* 0xfffffffc00fc7947 */ /* 0x000fc0000383ffff */
[----:B------:R-:W-:-:S00]  /*0110*/  NOP ;  /* 0x0000000000007918 */ /* 0x000fc00000000000 */
        /* <DEDUP_REMOVED lines=14> */
.L_x_2:


//--------------------- .nv.global.init           --------------------------
	.section	.nv.global.init,"aw",@progbits
.nv.global.init:
	.type		$str,@object
	.size		$str,(.L_0 - $str)
$str:
        /*0000*/ 	.byte	0x48, 0x65, 0x6c, 0x6c, 0x6f, 0x20, 0x66, 0x72, 0x6f, 0x6d, 0x20, 0x74, 0x68, 0x72, 0x65, 0x61
        /*0010*/ 	.byte	0x64, 0x20, 0x25, 0x64, 0x20, 0x6f, 0x6e, 0x20, 0x47, 0x50, 0x55, 0x21, 0x0a, 0x00
.L_0:


//--------------------- .nv.shared.reserved.0     --------------------------
	.section	.nv.shared.reserved.0,"aw",@nobits
	.weak		__nv_reservedSMEM_offset_0_alias
	.size		__nv_reservedSMEM_offset_0_alias, 0, 64
	.other		__nv_reservedSMEM_offset_0_alias,@"STO_CUDA_RESERVED_SHARED STV_DEFAULT"
__nv_reservedSMEM_offset_0_alias:
	.zero		0
	.zero		64


//--------------------- .nv.constant0._Z9helloCUDAi --------------------------
	.section	.nv.constant0._Z9helloCUDAi,"a",@progbits
	.sectionflags	@""
	.align	4
.nv.constant0._Z9helloCUDAi:
	.zero		900


//--------------------- SYMBOLS --------------------------

	.type		.nv.reservedSmem.offset0,@object
	.size		.nv.reservedSmem.offset0,0x4
	.type		vprintf,@function
